//
// Generated by NVIDIA NVVM Compiler
//
// Compiler Build ID: CL-36424714
// Cuda compilation tools, release 13.0, V13.0.88
// Based on NVVM 20.0.0
//

.version 9.0
.target sm_100
.address_size 64

	// .globl	_Z6vecAddPfS_S_
.extern .func  (.param .b32 func_retval0) vprintf
(
	.param .b64 vprintf_param_0,
	.param .b64 vprintf_param_1
)
;
.global .align 1 .b8 $str[38] = {75, 101, 114, 110, 101, 108, 58, 32, 65, 91, 37, 100, 93, 61, 37, 102, 44, 32, 66, 91, 37, 100, 93, 61, 37, 102, 44, 32, 67, 91, 37, 100, 93, 61, 37, 102, 10};

.visible .entry _Z6vecAddPfS_S_(
	.param .u64 .ptr .align 1 _Z6vecAddPfS_S__param_0,
	.param .u64 .ptr .align 1 _Z6vecAddPfS_S__param_1,
	.param .u64 .ptr .align 1 _Z6vecAddPfS_S__param_2
)
{
	.local .align 16 .b8 	__local_depot0[48];
	.reg .b64 	%SP;
	.reg .b64 	%SPL;
	.reg .b32 	%r<4>;
	.reg .b32 	%f<6>;
	.reg .b64 	%rd<15>;
	.reg .b64 	%fd<4>;

	mov.u64 	%SPL, __local_depot0;
	cvta.local.u64 	%SP, %SPL;
	ld.param.u64 	%rd1, [_Z6vecAddPfS_S__param_0];
	ld.param.u64 	%rd2, [_Z6vecAddPfS_S__param_1];
	ld.param.u64 	%rd3, [_Z6vecAddPfS_S__param_2];
	cvta.to.global.u64 	%rd4, %rd3;
	cvta.to.global.u64 	%rd5, %rd2;
	cvta.to.global.u64 	%rd6, %rd1;
	add.u64 	%rd7, %SP, 0;
	add.u64 	%rd8, %SPL, 0;
	mov.u32 	%r1, %tid.x;
	mul.wide.u32 	%rd9, %r1, 4;
	add.s64 	%rd10, %rd6, %rd9;
	ld.global.f32 	%f1, [%rd10];
	add.s64 	%rd11, %rd5, %rd9;
	ld.global.f32 	%f2, [%rd11];
	add.f32 	%f3, %f1, %f2;
	add.s64 	%rd12, %rd4, %rd9;
	st.global.f32 	[%rd12], %f3;
	ld.global.f32 	%f4, [%rd10];
	cvt.f64.f32 	%fd1, %f4;
	ld.global.f32 	%f5, [%rd11];
	cvt.f64.f32 	%fd2, %f5;
	cvt.f64.f32 	%fd3, %f3;
	st.local.u32 	[%rd8], %r1;
	st.local.f64 	[%rd8+8], %fd1;
	st.local.u32 	[%rd8+16], %r1;
	st.local.f64 	[%rd8+24], %fd2;
	st.local.u32 	[%rd8+32], %r1;
	st.local.f64 	[%rd8+40], %fd3;
	mov.u64 	%rd13, $str;
	cvta.global.u64 	%rd14, %rd13;
	{ // callseq 0, 0
	.param .b64 param0;
	st.param.b64 	[param0], %rd14;
	.param .b64 param1;
	st.param.b64 	[param1], %rd7;
	.param .b32 retval0;
	call.uni (retval0), 
	vprintf, 
	(
	param0, 
	param1
	);
	ld.param.b32 	%r2, [retval0];
	} // callseq 0
	ret;

}


// ===== COMPILED SASS (sm_100) =====

	.target	sm_100

	.elftype	@"ET_EXEC"


//--------------------- .note.nv.tkinfo           --------------------------
	.section	.note.nv.tkinfo,"",@"SHT_NOTE"
	.sectionflags	@"SHF_NOTE_NV_TKINFO"
	.tkinfo
        /*0018*/ 	.word	0x00000002
        /*0030*/ 	.string	""
        /*0030*/ 	.string	"ptxas"
        /*0030*/ 	.string	"Cuda compilation tools, release 13.0, V13.0.88"
        /*0030*/ 	.string	"Build cuda_13.0.r13.0/compiler.36424714_0"
        /*0030*/ 	.string	"-arch sm_100 -m 64 "



//--------------------- .note.nv.cuinfo           --------------------------
	.section	.note.nv.cuinfo,"",@"SHT_NOTE"
	.sectionflags	@"SHF_NOTE_NV_CUINFO"
        /*0018*/ 	.short	0x0002
        /*001a*/ 	.short	0x0064
        /*001c*/ 	.short	0x0082
	.zero		2


//--------------------- .nv.info                  --------------------------
	.section	.nv.info,"",@"SHT_CUDA_INFO"
	.align	4


	//----- nvinfo : EIATTR_REGCOUNT
	.align		4
        /*0000*/ 	.byte	0x04, 0x2f
        /*0002*/ 	.short	(.L_2 - .L_1)
	.align		4
.L_1:
        /*0004*/ 	.word	index@(_Z6vecAddPfS_S_)
        /*0008*/ 	.word	0x00000018


	//----- nvinfo : EIATTR_FRAME_SIZE
	.align		4
.L_2:
        /*000c*/ 	.byte	0x04, 0x11
        /*000e*/ 	.short	(.L_4 - .L_3)
	.align		4
.L_3:
        /*0010*/ 	.word	index@(_Z6vecAddPfS_S_)
        /*0014*/ 	.word	0x00000030


	//----- nvinfo : EIATTR_MIN_STACK_SIZE
	.align		4
.L_4:
        /*0018*/ 	.byte	0x04, 0x12
        /*001a*/ 	.short	(.L_6 - .L_5)
	.align		4
.L_5:
        /*001c*/ 	.word	index@(_Z6vecAddPfS_S_)
        /*0020*/ 	.word	0x00000030
.L_6:


//--------------------- .nv.compat                --------------------------
	.section	.nv.compat,"",@"SHT_CUDA_COMPAT_INFO"
	.align	4
        /*0000*/ 	.byte	0x02, 0x09, 0x00, 0x00, 0x02, 0x02, 0x01, 0x00, 0x02, 0x05, 0x05, 0x00, 0x03, 0x07, 0x01, 0x01
        /*0010*/ 	.byte	0x02, 0x03, 0x00, 0x00, 0x02, 0x06, 0x01, 0x00, 0x04, 0x0b, 0x08, 0x00, 0x09, 0x00, 0x00, 0x00
        /*0020*/ 	.byte	0x00, 0x00, 0x00, 0x00


//--------------------- .nv.info._Z6vecAddPfS_S_  --------------------------
	.section	.nv.info._Z6vecAddPfS_S_,"",@"SHT_CUDA_INFO"
	.sectionflags	@""
	.align	4


	//----- nvinfo : EIATTR_CUDA_API_VERSION
	.align		4
        /*0000*/ 	.byte	0x04, 0x37
        /*0002*/ 	.short	(.L_8 - .L_7)
.L_7:
        /*0004*/ 	.word	0x00000082


	//----- nvinfo : EIATTR_KPARAM_INFO
	.align		4
.L_8:
        /*0008*/ 	.byte	0x04, 0x17
        /*000a*/ 	.short	(.L_10 - .L_9)
.L_9:
        /*000c*/ 	.word	0x00000000
        /*0010*/ 	.short	0x0002
        /*0012*/ 	.short	0x0010
        /*0014*/ 	.byte	0x00, 0xf5, 0x21, 0x00


	//----- nvinfo : EIATTR_KPARAM_INFO
	.align		4
.L_10:
        /*0018*/ 	.byte	0x04, 0x17
        /*001a*/ 	.short	(.L_12 - .L_11)
.L_11:
        /*001c*/ 	.word	0x00000000
        /*0020*/ 	.short	0x0001
        /*0022*/ 	.short	0x0008
        /*0024*/ 	.byte	0x00, 0xf5, 0x21, 0x00


	//----- nvinfo : EIATTR_KPARAM_INFO
	.align		4
.L_12:
        /*0028*/ 	.byte	0x04, 0x17
        /*002a*/ 	.short	(.L_14 - .L_13)
.L_13:
        /*002c*/ 	.word	0x00000000
        /*0030*/ 	.short	0x0000
        /*0032*/ 	.short	0x0000
        /*0034*/ 	.byte	0x00, 0xf5, 0x21, 0x00


	//----- nvinfo : EIATTR_SPARSE_MMA_MASK
	.align		4
.L_14:
        /*0038*/ 	.byte	0x03, 0x50
        /*003a*/ 	.short	0x0000


	//----- nvinfo : EIATTR_MAXREG_COUNT
	.align		4
        /*003c*/ 	.byte	0x03, 0x1b
        /*003e*/ 	.short	0x00ff


	//----- nvinfo : EIATTR_EXTERNS
	.align		4
        /*0040*/ 	.byte	0x04, 0x0f
        /*0042*/ 	.short	(.L_16 - .L_15)


	//   ....[0]....
	.align		4
.L_15:
        /*0044*/ 	.word	index@(vprintf)


	//----- nvinfo : EIATTR_MERCURY_ISA_VERSION
	.align		4
.L_16:
        /*0048*/ 	.byte	0x03, 0x5f
        /*004a*/ 	.short	0x0101


	//----- nvinfo : EIATTR_VRC_CTA_INIT_COUNT
	.align		4
        /*004c*/ 	.byte	0x02, 0x4a
	.zero		1
	.zero		1


	//----- nvinfo : EIATTR_SYSCALL_OFFSETS
	.align		4
        /*0050*/ 	.byte	0x04, 0x46
        /*0052*/ 	.short	(.L_18 - .L_17)


	//   ....[0]....
.L_17:
        /*0054*/ 	.word	0x00000230


	//----- nvinfo : EIATTR_EXIT_INSTR_OFFSETS
	.align		4
.L_18:
        /*0058*/ 	.byte	0x04, 0x1c
        /*005a*/ 	.short	(.L_20 - .L_19)


	//   ....[0]....
.L_19:
        /*005c*/ 	.word	0x00000240


	//----- nvinfo : EIATTR_CBANK_PARAM_SIZE
	.align		4
.L_20:
        /*0060*/ 	.byte	0x03, 0x19
        /*0062*/ 	.short	0x0018


	//----- nvinfo : EIATTR_PARAM_CBANK
	.align		4
        /*0064*/ 	.byte	0x04, 0x0a
        /*0066*/ 	.short	(.L_22 - .L_21)
	.align		4
.L_21:
        /*0068*/ 	.word	index@(.nv.constant0._Z6vecAddPfS_S_)
        /*006c*/ 	.short	0x0380
        /*006e*/ 	.short	0x0018


	//----- nvinfo : EIATTR_SW_WAR
	.align		4
.L_22:
        /*0070*/ 	.byte	0x04, 0x36
        /*0072*/ 	.short	(.L_24 - .L_23)
.L_23:
        /*0074*/ 	.word	0x00000008
.L_24:


//--------------------- .nv.callgraph             --------------------------
	.section	.nv.callgraph,"",@"SHT_CUDA_CALLGRAPH"
	.align	4
	.sectionentsize	8
	.align		4
        /*0000*/ 	.word	0x00000000
	.align		4
        /*0004*/ 	.word	0xffffffff
	.align		4
        /*0008*/ 	.word	index@(_Z6vecAddPfS_S_)
	.align		4
        /*000c*/ 	.word	index@(vprintf)
	.align		4
        /*0010*/ 	.word	0x00000000
	.align		4
        /*0014*/ 	.word	0xfffffffe
	.align		4
        /*0018*/ 	.word	0x00000000
	.align		4
        /*001c*/ 	.word	0xfffffffd
	.align		4
        /*0020*/ 	.word	0x00000000
	.align		4
        /*0024*/ 	.word	0xfffffffc


//--------------------- .nv.constant4             --------------------------
	.section	.nv.constant4,"a",@progbits
	.align	8
	.align		8
.nv.constant4:
        /*0000*/ 	.dword	vprintf
	.align		8
        /*0008*/ 	.dword	$str


//--------------------- .text._Z6vecAddPfS_S_     --------------------------
	.section	.text._Z6vecAddPfS_S_,"ax",@progbits
	.align	128
        .global         _Z6vecAddPfS_S_
        .type           _Z6vecAddPfS_S_,@function
        .size           _Z6vecAddPfS_S_,(.L_x_2 - _Z6vecAddPfS_S_)
        .other          _Z6vecAddPfS_S_,@"STO_CUDA_ENTRY STV_DEFAULT"
_Z6vecAddPfS_S_:
.text._Z6vecAddPfS_S_:
[----:B------:R-:W0:Y:S01]  /*0000*/  LDC R1, c[0x0][0x37c] ;  /* 0x0000df00ff017b82 */ /* 0x000e220000000800 */
[----:B------:R-:W1:Y:S07]  /*0010*/  S2R R14, SR_TID.X ;  /* 0x00000000000e7919 */ /* 0x000e6e0000002100 */
[----:B------:R-:W1:Y:S01]  /*0020*/  LDC.64 R4, c[0x0][0x380] ;  /* 0x0000e000ff047b82 */ /* 0x000e620000000a00 */
[----:B------:R-:W2:Y:S01]  /*0030*/  LDCU.64 UR4, c[0x0][0x358] ;  /* 0x00006b00ff0477ac */ /* 0x000ea20008000a00 */
[----:B0-----:R-:W-:Y:S01]  /*0040*/  IADD3 R1, PT, PT, R1, -0x30, RZ ;  /* 0xffffffd001017810 */ /* 0x001fe20007ffe0ff */
[----:B------:R-:W0:Y:S05]  /*0050*/  LDCU.64 UR6, c[0x4][0x8] ;  /* 0x01000100ff0677ac */ /* 0x000e2a0008000a00 */
[----:B------:R-:W3:Y:S08]  /*0060*/  LDC.64 R6, c[0x0][0x388] ;  /* 0x0000e200ff067b82 */ /* 0x000ef00000000a00 */
[----:B------:R-:W4:Y:S01]  /*0070*/  LDC.64 R12, c[0x0][0x390] ;  /* 0x0000e400ff0c7b82 */ /* 0x000f220000000a00 */
[----:B-1----:R-:W-:-:S04]  /*0080*/  IMAD.WIDE.U32 R4, R14, 0x4, R4 ;  /* 0x000000040e047825 */ /* 0x002fc800078e0004 */
[C---:B---3--:R-:W-:Y:S01]  /*0090*/  IMAD.WIDE.U32 R6, R14.reuse, 0x4, R6 ;  /* 0x000000040e067825 */ /* 0x048fe200078e0006 */
[----:B--2---:R-:W2:Y:S04]  /*00a0*/  LDG.E R0, desc[UR4][R4.64] ;  /* 0x0000000404007981 */ /* 0x004ea8000c1e1900 */
[----:B------:R-:W2:Y:S01]  /*00b0*/  LDG.E R3, desc[UR4][R6.64] ;  /* 0x0000000406037981 */ /* 0x000ea2000c1e1900 */
[----:B----4-:R-:W-:-:S04]  /*00c0*/  IMAD.WIDE.U32 R12, R14, 0x4, R12 ;  /* 0x000000040e0c7825 */ /* 0x010fc800078e000c */
[----:B--2---:R-:W-:-:S05]  /*00d0*/  FADD R15, R0, R3 ;  /* 0x00000003000f7221 */ /* 0x004fca0000000000 */
[----:B------:R1:W-:Y:S04]  /*00e0*/  STG.E desc[UR4][R12.64], R15 ;  /* 0x0000000f0c007986 */ /* 0x0003e8000c101904 */
[----:B------:R0:W2:Y:S04]  /*00f0*/  LDG.E R2, desc[UR4][R4.64] ;  /* 0x0000000404027981 */ /* 0x0000a8000c1e1900 */
[----:B------:R3:W4:Y:S01]  /*0100*/  LDG.E R8, desc[UR4][R6.64] ;  /* 0x0000000406087981 */ /* 0x000722000c1e1900 */
[----:B------:R-:W5:Y:S01]  /*0110*/  F2F.F64.F32 R10, R15 ;  /* 0x0000000f000a7310 */ /* 0x000f620000201800 */
[----:B------:R-:W-:Y:S01]  /*0120*/  MOV R0, 0x0 ;  /* 0x0000000000007802 */ /* 0x000fe20000000f00 */
[----:B------:R-:W3:Y:S01]  /*0130*/  LDCU UR4, c[0x0][0x2f8] ;  /* 0x00005f00ff0477ac */ /* 0x000ee20008000800 */
[----:B------:R2:W-:Y:S02]  /*0140*/  STL [R1], R14 ;  /* 0x0000000e01007387 */ /* 0x0005e40000100800 */
[----:B-1----:R1:W1:Y:S01]  /*0150*/  LDC.64 R12, c[0x4][R0] ;  /* 0x01000000000c7b82 */ /* 0x0022620000000a00 */
[----:B------:R-:W3:Y:S01]  /*0160*/  LDCU UR5, c[0x0][0x2fc] ;  /* 0x00005f80ff0577ac */ /* 0x000ee20008000800 */
[----:B------:R1:W-:Y:S01]  /*0170*/  STL [R1+0x10], R14 ;  /* 0x0000100e01007387 */ /* 0x0003e20000100800 */
[----:B0-----:R-:W-:-:S02]  /*0180*/  MOV R4, UR6 ;  /* 0x0000000600047c02 */ /* 0x001fc40008000f00 */
[----:B------:R-:W-:Y:S01]  /*0190*/  MOV R5, UR7 ;  /* 0x0000000700057c02 */ /* 0x000fe20008000f00 */
[----:B------:R0:W-:Y:S04]  /*01a0*/  STL [R1+0x20], R14 ;  /* 0x0000200e01007387 */ /* 0x0001e80000100800 */
[----:B-----5:R0:W-:Y:S01]  /*01b0*/  STL.64 [R1+0x28], R10 ;  /* 0x0000280a01007387 */ /* 0x0201e20000100a00 */
[----:B---3--:R-:W-:-:S04]  /*01c0*/  IADD3 R6, P0, PT, R1, UR4, RZ ;  /* 0x0000000401067c10 */ /* 0x008fc8000ff1e0ff */
[----:B------:R-:W-:Y:S01]  /*01d0*/  IADD3.X R7, PT, PT, RZ, UR5, RZ, P0, !PT ;  /* 0x00000005ff077c10 */ /* 0x000fe200087fe4ff */
[----:B--2---:R-:W2:Y:S08]  /*01e0*/  F2F.F64.F32 R2, R2 ;  /* 0x0000000200027310 */ /* 0x004eb00000201800 */
[----:B----4-:R-:W3:Y:S01]  /*01f0*/  F2F.F64.F32 R8, R8 ;  /* 0x0000000800087310 */ /* 0x010ee20000201800 */
[----:B--2---:R0:W-:Y:S04]  /*0200*/  STL.64 [R1+0x8], R2 ;  /* 0x0000080201007387 */ /* 0x0041e80000100a00 */
[----:B-1-3--:R0:W-:Y:S02]  /*0210*/  STL.64 [R1+0x18], R8 ;  /* 0x0000180801007387 */ /* 0x00a1e40000100a00 */
[----:B------:R-:W-:-:S07]  /*0220*/  LEPC R20, `(.L_x_0) ;  /* 0x000000001014794e */ /* 0x000fce0000000000 */
[----:B0-----:R-:W-:Y:S05]  /*0230*/  CALL.ABS.NOINC R12 ;  /* 0x000000000c007343 */ /* 0x001fea0003c00000 */
.L_x_0:
[----:B------:R-:W-:Y:S05]  /*0240*/  EXIT ;  /* 0x000000000000794d */ /* 0x000fea0003800000 */
.L_x_1:
[----:B------:R-:W-:-:S00]  /*0250*/  BRA `(.L_x_1) ;  /* 0xfffffffc00fc7947 */ /* 0x000fc0000383ffff */
[----:B------:R-:W-:-:S00]  /*0260*/  NOP ;  /* 0x0000000000007918 */ /* 0x000fc00000000000 */
        /* <DEDUP_REMOVED lines=9> */
.L_x_2:


//--------------------- .nv.global.init           --------------------------
	.section	.nv.global.init,"aw",@progbits
.nv.global.init:
	.type		$str,@object
	.size		$str,(.L_0 - $str)
$str:
        /*0000*/ 	.byte	0x4b, 0x65, 0x72, 0x6e, 0x65, 0x6c, 0x3a, 0x20, 0x41, 0x5b, 0x25, 0x64, 0x5d, 0x3d, 0x25, 0x66
        /*0010*/ 	.byte	0x2c, 0x20, 0x42, 0x5b, 0x25, 0x64, 0x5d, 0x3d, 0x25, 0x66, 0x2c, 0x20, 0x43, 0x5b, 0x25, 0x64
        /*0020*/ 	.byte	0x5d, 0x3d, 0x25, 0x66, 0x0a, 0x00
.L_0:


//--------------------- .nv.shared.reserved.0     --------------------------
	.section	.nv.shared.reserved.0,"aw",@nobits
	.weak		__nv_reservedSMEM_offset_0_alias
	.size		__nv_reservedSMEM_offset_0_alias, 0, 64
	.other		__nv_reservedSMEM_offset_0_alias,@"STO_CUDA_RESERVED_SHARED STV_DEFAULT"
__nv_reservedSMEM_offset_0_alias:
	.zero		0
	.zero		64


//--------------------- .nv.constant0._Z6vecAddPfS_S_ --------------------------
	.section	.nv.constant0._Z6vecAddPfS_S_,"a",@progbits
	.sectionflags	@""
	.align	4
.nv.constant0._Z6vecAddPfS_S_:
	.zero		920


//--------------------- SYMBOLS --------------------------

	.type		.nv.reservedSmem.offset0,@object
	.size		.nv.reservedSmem.offset0,0x4
	.type		vprintf,@function
